//
// Generated by NVIDIA NVVM Compiler
//
// Compiler Build ID: CL-36424714
// Cuda compilation tools, release 13.0, V13.0.88
// Based on NVVM 20.0.0
//

.version 9.0
.target sm_100
.address_size 64

	// .globl	_Z10add_kernelPfiPKfS1_

.visible .entry _Z10add_kernelPfiPKfS1_(
	.param .u64 .ptr .align 1 _Z10add_kernelPfiPKfS1__param_0,
	.param .u32 _Z10add_kernelPfiPKfS1__param_1,
	.param .u64 .ptr .align 1 _Z10add_kernelPfiPKfS1__param_2,
	.param .u64 .ptr .align 1 _Z10add_kernelPfiPKfS1__param_3
)
{
	.reg .pred 	%p<2>;
	.reg .b32 	%r<6>;
	.reg .b32 	%f<4>;
	.reg .b64 	%rd<11>;

	ld.param.u64 	%rd1, [_Z10add_kernelPfiPKfS1__param_0];
	ld.param.u32 	%r2, [_Z10add_kernelPfiPKfS1__param_1];
	ld.param.u64 	%rd2, [_Z10add_kernelPfiPKfS1__param_2];
	ld.param.u64 	%rd3, [_Z10add_kernelPfiPKfS1__param_3];
	mov.u32 	%r3, %ctaid.x;
	mov.u32 	%r4, %ntid.x;
	mov.u32 	%r5, %tid.x;
	mad.lo.s32 	%r1, %r3, %r4, %r5;
	setp.ge.s32 	%p1, %r1, %r2;
	@%p1 bra 	$L__BB0_2;
	cvta.to.global.u64 	%rd4, %rd2;
	cvta.to.global.u64 	%rd5, %rd3;
	cvta.to.global.u64 	%rd6, %rd1;
	mul.wide.s32 	%rd7, %r1, 4;
	add.s64 	%rd8, %rd4, %rd7;
	ld.global.f32 	%f1, [%rd8];
	add.s64 	%rd9, %rd5, %rd7;
	ld.global.f32 	%f2, [%rd9];
	add.f32 	%f3, %f1, %f2;
	add.s64 	%rd10, %rd6, %rd7;
	st.global.f32 	[%rd10], %f3;
$L__BB0_2:
	ret;

}


// ===== COMPILED SASS (sm_100) =====

	.target	sm_100

	.elftype	@"ET_EXEC"


//--------------------- .note.nv.tkinfo           --------------------------
	.section	.note.nv.tkinfo,"",@"SHT_NOTE"
	.sectionflags	@"SHF_NOTE_NV_TKINFO"
	.tkinfo
        /*0018*/ 	.word	0x00000002
        /*0030*/ 	.string	""
        /*0030*/ 	.string	"ptxas"
        /*0030*/ 	.string	"Cuda compilation tools, release 13.0, V13.0.88"
        /*0030*/ 	.string	"Build cuda_13.0.r13.0/compiler.36424714_0"
        /*0030*/ 	.string	"-arch sm_100 -m 64 "



//--------------------- .note.nv.cuinfo           --------------------------
	.section	.note.nv.cuinfo,"",@"SHT_NOTE"
	.sectionflags	@"SHF_NOTE_NV_CUINFO"
        /*0018*/ 	.short	0x0002
        /*001a*/ 	.short	0x0064
        /*001c*/ 	.short	0x0082
	.zero		2


//--------------------- .nv.info                  --------------------------
	.section	.nv.info,"",@"SHT_CUDA_INFO"
	.align	4


	//----- nvinfo : EIATTR_REGCOUNT
	.align		4
        /*0000*/ 	.byte	0x04, 0x2f
        /*0002*/ 	.short	(.L_1 - .L_0)
	.align		4
.L_0:
        /*0004*/ 	.word	index@(_Z10add_kernelPfiPKfS1_)
        /*0008*/ 	.word	0x0000000c


	//----- nvinfo : EIATTR_FRAME_SIZE
	.align		4
.L_1:
        /*000c*/ 	.byte	0x04, 0x11
        /*000e*/ 	.short	(.L_3 - .L_2)
	.align		4
.L_2:
        /*0010*/ 	.word	index@(_Z10add_kernelPfiPKfS1_)
        /*0014*/ 	.word	0x00000000


	//----- nvinfo : EIATTR_MIN_STACK_SIZE
	.align		4
.L_3:
        /*0018*/ 	.byte	0x04, 0x12
        /*001a*/ 	.short	(.L_5 - .L_4)
	.align		4
.L_4:
        /*001c*/ 	.word	index@(_Z10add_kernelPfiPKfS1_)
        /*0020*/ 	.word	0x00000000
.L_5:


//--------------------- .nv.compat                --------------------------
	.section	.nv.compat,"",@"SHT_CUDA_COMPAT_INFO"
	.align	4
        /*0000*/ 	.byte	0x02, 0x09, 0x00, 0x00, 0x02, 0x02, 0x01, 0x00, 0x02, 0x05, 0x05, 0x00, 0x03, 0x07, 0x01, 0x01
        /*0010*/ 	.byte	0x02, 0x03, 0x00, 0x00, 0x02, 0x06, 0x01, 0x00, 0x04, 0x0b, 0x08, 0x00, 0x09, 0x00, 0x00, 0x00
        /*0020*/ 	.byte	0x00, 0x00, 0x00, 0x00


//--------------------- .nv.info._Z10add_kernelPfiPKfS1_ --------------------------
	.section	.nv.info._Z10add_kernelPfiPKfS1_,"",@"SHT_CUDA_INFO"
	.sectionflags	@""
	.align	4


	//----- nvinfo : EIATTR_CUDA_API_VERSION
	.align		4
        /*0000*/ 	.byte	0x04, 0x37
        /*0002*/ 	.short	(.L_7 - .L_6)
.L_6:
        /*0004*/ 	.word	0x00000082


	//----- nvinfo : EIATTR_KPARAM_INFO
	.align		4
.L_7:
        /*0008*/ 	.byte	0x04, 0x17
        /*000a*/ 	.short	(.L_9 - .L_8)
.L_8:
        /*000c*/ 	.word	0x00000000
        /*0010*/ 	.short	0x0003
        /*0012*/ 	.short	0x0018
        /*0014*/ 	.byte	0x00, 0xf5, 0x21, 0x00


	//----- nvinfo : EIATTR_KPARAM_INFO
	.align		4
.L_9:
        /*0018*/ 	.byte	0x04, 0x17
        /*001a*/ 	.short	(.L_11 - .L_10)
.L_10:
        /*001c*/ 	.word	0x00000000
        /*0020*/ 	.short	0x0002
        /*0022*/ 	.short	0x0010
        /*0024*/ 	.byte	0x00, 0xf5, 0x21, 0x00


	//----- nvinfo : EIATTR_KPARAM_INFO
	.align		4
.L_11:
        /*0028*/ 	.byte	0x04, 0x17
        /*002a*/ 	.short	(.L_13 - .L_12)
.L_12:
        /*002c*/ 	.word	0x00000000
        /*0030*/ 	.short	0x0001
        /*0032*/ 	.short	0x0008
        /*0034*/ 	.byte	0x00, 0xf0, 0x11, 0x00


	//----- nvinfo : EIATTR_KPARAM_INFO
	.align		4
.L_13:
        /*0038*/ 	.byte	0x04, 0x17
        /*003a*/ 	.short	(.L_15 - .L_14)
.L_14:
        /*003c*/ 	.word	0x00000000
        /*0040*/ 	.short	0x0000
        /*0042*/ 	.short	0x0000
        /*0044*/ 	.byte	0x00, 0xf5, 0x21, 0x00


	//----- nvinfo : EIATTR_SPARSE_MMA_MASK
	.align		4
.L_15:
        /*0048*/ 	.byte	0x03, 0x50
        /*004a*/ 	.short	0x0000


	//----- nvinfo : EIATTR_MAXREG_COUNT
	.align		4
        /*004c*/ 	.byte	0x03, 0x1b
        /*004e*/ 	.short	0x00ff


	//----- nvinfo : EIATTR_MERCURY_ISA_VERSION
	.align		4
        /*0050*/ 	.byte	0x03, 0x5f
        /*0052*/ 	.short	0x0101


	//----- nvinfo : EIATTR_VRC_CTA_INIT_COUNT
	.align		4
        /*0054*/ 	.byte	0x02, 0x4a
	.zero		1
	.zero		1


	//----- nvinfo : EIATTR_EXIT_INSTR_OFFSETS
	.align		4
        /*0058*/ 	.byte	0x04, 0x1c
        /*005a*/ 	.short	(.L_17 - .L_16)


	//   ....[0]....
.L_16:
        /*005c*/ 	.word	0x00000070


	//   ....[1]....
        /*0060*/ 	.word	0x00000130


	//----- nvinfo : EIATTR_CBANK_PARAM_SIZE
	.align		4
.L_17:
        /*0064*/ 	.byte	0x03, 0x19
        /*0066*/ 	.short	0x0020


	//----- nvinfo : EIATTR_PARAM_CBANK
	.align		4
        /*0068*/ 	.byte	0x04, 0x0a
        /*006a*/ 	.short	(.L_19 - .L_18)
	.align		4
.L_18:
        /*006c*/ 	.word	index@(.nv.constant0._Z10add_kernelPfiPKfS1_)
        /*0070*/ 	.short	0x0380
        /*0072*/ 	.short	0x0020


	//----- nvinfo : EIATTR_SW_WAR
	.align		4
.L_19:
        /*0074*/ 	.byte	0x04, 0x36
        /*0076*/ 	.short	(.L_21 - .L_20)
.L_20:
        /*0078*/ 	.word	0x00000008
.L_21:


//--------------------- .nv.callgraph             --------------------------
	.section	.nv.callgraph,"",@"SHT_CUDA_CALLGRAPH"
	.align	4
	.sectionentsize	8
	.align		4
        /*0000*/ 	.word	0x00000000
	.align		4
        /*0004*/ 	.word	0xffffffff
	.align		4
        /*0008*/ 	.word	0x00000000
	.align		4
        /*000c*/ 	.word	0xfffffffe
	.align		4
        /*0010*/ 	.word	0x00000000
	.align		4
        /*0014*/ 	.word	0xfffffffd
	.align		4
        /*0018*/ 	.word	0x00000000
	.align		4
        /*001c*/ 	.word	0xfffffffc


//--------------------- .text._Z10add_kernelPfiPKfS1_ --------------------------
	.section	.text._Z10add_kernelPfiPKfS1_,"ax",@progbits
	.align	128
        .global         _Z10add_kernelPfiPKfS1_
        .type           _Z10add_kernelPfiPKfS1_,@function
        .size           _Z10add_kernelPfiPKfS1_,(.L_x_1 - _Z10add_kernelPfiPKfS1_)
        .other          _Z10add_kernelPfiPKfS1_,@"STO_CUDA_ENTRY STV_DEFAULT"
_Z10add_kernelPfiPKfS1_:
.text._Z10add_kernelPfiPKfS1_:
[----:B------:R-:W-:Y:S01]  /*0000*/  LDC R1, c[0x0][0x37c] ;  /* 0x0000df00ff017b82 */ /* 0x000fe20000000800 */
[----:B------:R-:W0:Y:S07]  /*0010*/  S2R R0, SR_TID.X ;  /* 0x0000000000007919 */ /* 0x000e2e0000002100 */
[----:B------:R-:W0:Y:S01]  /*0020*/  S2UR UR4, SR_CTAID.X ;  /* 0x00000000000479c3 */ /* 0x000e220000002500 */
[----:B------:R-:W1:Y:S07]  /*0030*/  LDCU UR5, c[0x0][0x388] ;  /* 0x00007100ff0577ac */ /* 0x000e6e0008000800 */
[----:B------:R-:W0:Y:S02]  /*0040*/  LDC R9, c[0x0][0x360] ;  /* 0x0000d800ff097b82 */ /* 0x000e240000000800 */
[----:B0-----:R-:W-:-:S05]  /*0050*/  IMAD R9, R9, UR4, R0 ;  /* 0x0000000409097c24 */ /* 0x001fca000f8e0200 */
[----:B-1----:R-:W-:-:S13]  /*0060*/  ISETP.GE.AND P0, PT, R9, UR5, PT ;  /* 0x0000000509007c0c */ /* 0x002fda000bf06270 */
[----:B------:R-:W-:Y:S05]  /*0070*/  @P0 EXIT ;  /* 0x000000000000094d */ /* 0x000fea0003800000 */
[----:B------:R-:W0:Y:S01]  /*0080*/  LDC.64 R2, c[0x0][0x390] ;  /* 0x0000e400ff027b82 */ /* 0x000e220000000a00 */
[----:B------:R-:W1:Y:S07]  /*0090*/  LDCU.64 UR4, c[0x0][0x358] ;  /* 0x00006b00ff0477ac */ /* 0x000e6e0008000a00 */
[----:B------:R-:W2:Y:S08]  /*00a0*/  LDC.64 R4, c[0x0][0x398] ;  /* 0x0000e600ff047b82 */ /* 0x000eb00000000a00 */
[----:B------:R-:W3:Y:S01]  /*00b0*/  LDC.64 R6, c[0x0][0x380] ;  /* 0x0000e000ff067b82 */ /* 0x000ee20000000a00 */
[----:B0-----:R-:W-:-:S06]  /*00c0*/  IMAD.WIDE R2, R9, 0x4, R2 ;  /* 0x0000000409027825 */ /* 0x001fcc00078e0202 */
[----:B-1----:R-:W4:Y:S01]  /*00d0*/  LDG.E R2, desc[UR4][R2.64] ;  /* 0x0000000402027981 */ /* 0x002f22000c1e1900 */
[----:B--2---:R-:W-:-:S06]  /*00e0*/  IMAD.WIDE R4, R9, 0x4, R4 ;  /* 0x0000000409047825 */ /* 0x004fcc00078e0204 */
[----:B------:R-:W4:Y:S01]  /*00f0*/  LDG.E R5, desc[UR4][R4.64] ;  /* 0x0000000404057981 */ /* 0x000f22000c1e1900 */
[----:B---3--:R-:W-:-:S04]  /*0100*/  IMAD.WIDE R6, R9, 0x4, R6 ;  /* 0x0000000409067825 */ /* 0x008fc800078e0206 */
[----:B----4-:R-:W-:-:S05]  /*0110*/  FADD R9, R2, R5 ;  /* 0x0000000502097221 */ /* 0x010fca0000000000 */
[----:B------:R-:W-:Y:S01]  /*0120*/  STG.E desc[UR4][R6.64], R9 ;  /* 0x0000000906007986 */ /* 0x000fe2000c101904 */
[----:B------:R-:W-:Y:S05]  /*0130*/  EXIT ;  /* 0x000000000000794d */ /* 0x000fea0003800000 */
.L_x_0:
[----:B------:R-:W-:-:S00]  /*0140*/  BRA `(.L_x_0) ;  /* 0xfffffffc00fc7947 */ /* 0x000fc0000383ffff */
[----:B------:R-:W-:-:S00]  /*0150*/  NOP ;  /* 0x0000000000007918 */ /* 0x000fc00000000000 */
        /* <DEDUP_REMOVED lines=10> */
.L_x_1:


//--------------------- .nv.shared.reserved.0     --------------------------
	.section	.nv.shared.reserved.0,"aw",@nobits
	.weak		__nv_reservedSMEM_offset_0_alias
	.size		__nv_reservedSMEM_offset_0_alias, 0, 64
	.other		__nv_reservedSMEM_offset_0_alias,@"STO_CUDA_RESERVED_SHARED STV_DEFAULT"
__nv_reservedSMEM_offset_0_alias:
	.zero		0
	.zero		64


//--------------------- .nv.constant0._Z10add_kernelPfiPKfS1_ --------------------------
	.section	.nv.constant0._Z10add_kernelPfiPKfS1_,"a",@progbits
	.sectionflags	@""
	.align	4
.nv.constant0._Z10add_kernelPfiPKfS1_:
	.zero		928


//--------------------- SYMBOLS --------------------------

	.type		.nv.reservedSmem.offset0,@object
	.size		.nv.reservedSmem.offset0,0x4
